	.headerflags	@"EF_CUDA_TEXMODE_UNIFIED EF_CUDA_64BIT_ADDRESS EF_CUDA_ACCELERATORS EF_CUDA_SM90 EF_CUDA_VIRTUAL_SM(EF_CUDA_SM90)"
	.elftype	@"ET_EXEC"


//--------------------- .nv.info                  --------------------------
	.section	.nv.info,"",@"SHT_CUDA_INFO"
	.align	4


	//----- nvinfo : EIATTR_REGCOUNT
	.align		4
        /*0000*/ 	.byte	0x04, 0x2f
        /*0002*/ 	.short	(.L_2 - .L_1)
	.align		4
.L_1:
        /*0004*/ 	.word	index@(triton_per_fused_convolution_native_group_norm_40)
        /*0008*/ 	.word	0x00000019


	//----- nvinfo : EIATTR_MIN_STACK_SIZE
	.align		4
.L_2:
        /*000c*/ 	.byte	0x04, 0x12
        /*000e*/ 	.short	(.L_4 - .L_3)
	.align		4
.L_3:
        /*0010*/ 	.word	index@(triton_per_fused_convolution_native_group_norm_40)
        /*0014*/ 	.word	0x00000000


	//----- nvinfo : EIATTR_FRAME_SIZE
	.align		4
.L_4:
        /*0018*/ 	.byte	0x04, 0x11
        /*001a*/ 	.short	(.L_6 - .L_5)
	.align		4
.L_5:
        /*001c*/ 	.word	index@(triton_per_fused_convolution_native_group_norm_40)
        /*0020*/ 	.word	0x00000000


	//----- nvinfo : EIATTR_MIN_STACK_SIZE
	.align		4
.L_6:
        /*0024*/ 	.byte	0x04, 0x12
        /*0026*/ 	.short	(.L_8 - .L_7)
	.align		4
.L_7:
        /*0028*/ 	.word	index@(triton_per_fused_convolution_native_group_norm_40)
        /*002c*/ 	.word	0x00000000
.L_8:


//--------------------- .nv.info.triton_per_fused_convolution_native_group_norm_40 --------------------------
	.section	.nv.info.triton_per_fused_convolution_native_group_norm_40,"",@"SHT_CUDA_INFO"
	.sectionflags	@""
	.align	4


	//----- nvinfo : EIATTR_CUDA_API_VERSION
	.align		4
        /*0000*/ 	.byte	0x04, 0x37
        /*0002*/ 	.short	(.L_10 - .L_9)
.L_9:
        /*0004*/ 	.word	0x0000007c


	//----- nvinfo : EIATTR_KPARAM_INFO
	.align		4
.L_10:
        /*0008*/ 	.byte	0x04, 0x17
        /*000a*/ 	.short	(.L_12 - .L_11)
.L_11:
        /*000c*/ 	.word	0x00000000
        /*0010*/ 	.short	0x0007
        /*0012*/ 	.short	0x0034
        /*0014*/ 	.byte	0x00, 0xf0, 0x11, 0x00


	//----- nvinfo : EIATTR_KPARAM_INFO
	.align		4
.L_12:
        /*0018*/ 	.byte	0x04, 0x17
        /*001a*/ 	.short	(.L_14 - .L_13)
.L_13:
        /*001c*/ 	.word	0x00000000
        /*0020*/ 	.short	0x0006
        /*0022*/ 	.short	0x0030
        /*0024*/ 	.byte	0x00, 0xf0, 0x11, 0x00


	//----- nvinfo : EIATTR_KPARAM_INFO
	.align		4
.L_14:
        /*0028*/ 	.byte	0x04, 0x17
        /*002a*/ 	.short	(.L_16 - .L_15)
.L_15:
        /*002c*/ 	.word	0x00000000
        /*0030*/ 	.short	0x0005
        /*0032*/ 	.short	0x0028
        /*0034*/ 	.byte	0x00, 0xf4, 0x21, 0x00


	//----- nvinfo : EIATTR_KPARAM_INFO
	.align		4
.L_16:
        /*0038*/ 	.byte	0x04, 0x17
        /*003a*/ 	.short	(.L_18 - .L_17)
.L_17:
        /*003c*/ 	.word	0x00000000
        /*0040*/ 	.short	0x0004
        /*0042*/ 	.short	0x0020
        /*0044*/ 	.byte	0x00, 0xf4, 0x21, 0x00


	//----- nvinfo : EIATTR_KPARAM_INFO
	.align		4
.L_18:
        /*0048*/ 	.byte	0x04, 0x17
        /*004a*/ 	.short	(.L_20 - .L_19)
.L_19:
        /*004c*/ 	.word	0x00000000
        /*0050*/ 	.short	0x0003
        /*0052*/ 	.short	0x0018
        /*0054*/ 	.byte	0x00, 0xf4, 0x21, 0x00


	//----- nvinfo : EIATTR_KPARAM_INFO
	.align		4
.L_20:
        /*0058*/ 	.byte	0x04, 0x17
        /*005a*/ 	.short	(.L_22 - .L_21)
.L_21:
        /*005c*/ 	.word	0x00000000
        /*0060*/ 	.short	0x0002
        /*0062*/ 	.short	0x0010
        /*0064*/ 	.byte	0x00, 0xf4, 0x21, 0x00


	//----- nvinfo : EIATTR_KPARAM_INFO
	.align		4
.L_22:
        /*0068*/ 	.byte	0x04, 0x17
        /*006a*/ 	.short	(.L_24 - .L_23)
.L_23:
        /*006c*/ 	.word	0x00000000
        /*0070*/ 	.short	0x0001
        /*0072*/ 	.short	0x0008
        /*0074*/ 	.byte	0x00, 0xf4, 0x21, 0x00


	//----- nvinfo : EIATTR_KPARAM_INFO
	.align		4
.L_24:
        /*0078*/ 	.byte	0x04, 0x17
        /*007a*/ 	.short	(.L_26 - .L_25)
.L_25:
        /*007c*/ 	.word	0x00000000
        /*0080*/ 	.short	0x0000
        /*0082*/ 	.short	0x0000
        /*0084*/ 	.byte	0x00, 0xf4, 0x21, 0x00


	//----- nvinfo : EIATTR_SPARSE_MMA_MASK
	.align		4
.L_26:
        /*0088*/ 	.byte	0x03, 0x50
        /*008a*/ 	.short	0x0000


	//----- nvinfo : EIATTR_MAXREG_COUNT
	.align		4
        /*008c*/ 	.byte	0x03, 0x1b
        /*008e*/ 	.short	0x00ff


	//----- nvinfo : EIATTR_COOP_GROUP_MASK_REGIDS
	.align		4
        /*0090*/ 	.byte	0x04, 0x29
        /*0092*/ 	.short	(.L_28 - .L_27)


	//   ....[0]....
.L_27:
        /*0094*/ 	.word	0xffffffff


	//   ....[1]....
        /*0098*/ 	.word	0xffffffff


	//   ....[2]....
        /*009c*/ 	.word	0xffffffff


	//   ....[3]....
        /*00a0*/ 	.word	0xffffffff


	//   ....[4]....
        /*00a4*/ 	.word	0xffffffff


	//   ....[5]....
        /*00a8*/ 	.word	0xffffffff


	//   ....[6]....
        /*00ac*/ 	.word	0xffffffff


	//   ....[7]....
        /*00b0*/ 	.word	0xffffffff


	//   ....[8]....
        /*00b4*/ 	.word	0xffffffff


	//   ....[9]....
        /*00b8*/ 	.word	0xffffffff


	//   ....[10]....
        /*00bc*/ 	.word	0xffffffff


	//   ....[11]....
        /*00c0*/ 	.word	0xffffffff


	//----- nvinfo : EIATTR_COOP_GROUP_INSTR_OFFSETS
	.align		4
.L_28:
        /*00c4*/ 	.byte	0x04, 0x28
        /*00c6*/ 	.short	(.L_30 - .L_29)


	//   ....[0]....
.L_29:
        /*00c8*/ 	.word	0x00000280


	//   ....[1]....
        /*00cc*/ 	.word	0x000002a0


	//   ....[2]....
        /*00d0*/ 	.word	0x000002c0


	//   ....[3]....
        /*00d4*/ 	.word	0x000002e0


	//   ....[4]....
        /*00d8*/ 	.word	0x00000300


	//   ....[5]....
        /*00dc*/ 	.word	0x000003a0


	//   ....[6]....
        /*00e0*/ 	.word	0x00000490


	//   ....[7]....
        /*00e4*/ 	.word	0x000004b0


	//   ....[8]....
        /*00e8*/ 	.word	0x000004d0


	//   ....[9]....
        /*00ec*/ 	.word	0x000004f0


	//   ....[10]....
        /*00f0*/ 	.word	0x00000520


	//   ....[11]....
        /*00f4*/ 	.word	0x000005a0


	//----- nvinfo : EIATTR_EXIT_INSTR_OFFSETS
	.align		4
.L_30:
        /*00f8*/ 	.byte	0x04, 0x1c
        /*00fa*/ 	.short	(.L_32 - .L_31)


	//   ....[0]....
.L_31:
        /*00fc*/ 	.word	0x000006a0


	//   ....[1]....
        /*0100*/ 	.word	0x000006c0


	//----- nvinfo : EIATTR_REQNTID
	.align		4
.L_32:
        /*0104*/ 	.byte	0x04, 0x10
        /*0106*/ 	.short	(.L_34 - .L_33)
.L_33:
        /*0108*/ 	.word	0x00000040
        /*010c*/ 	.word	0x00000001
        /*0110*/ 	.word	0x00000001


	//----- nvinfo : EIATTR_CBANK_PARAM_SIZE
	.align		4
.L_34:
        /*0114*/ 	.byte	0x03, 0x19
        /*0116*/ 	.short	0x0038


	//----- nvinfo : EIATTR_PARAM_CBANK
	.align		4
        /*0118*/ 	.byte	0x04, 0x0a
        /*011a*/ 	.short	(.L_36 - .L_35)
	.align		4
.L_35:
        /*011c*/ 	.word	index@(.nv.constant0.triton_per_fused_convolution_native_group_norm_40)
        /*0120*/ 	.short	0x0210
        /*0122*/ 	.short	0x0038


	//----- nvinfo : EIATTR_SW_WAR
	.align		4
.L_36:
        /*0124*/ 	.byte	0x04, 0x36
        /*0126*/ 	.short	(.L_38 - .L_37)
.L_37:
        /*0128*/ 	.word	0x00000008
.L_38:


//--------------------- .nv.callgraph             --------------------------
	.section	.nv.callgraph,"",@"SHT_CUDA_CALLGRAPH"
	.align	4
	.sectionentsize	8
	.align		4
        /*0000*/ 	.word	0x00000000
	.align		4
        /*0004*/ 	.word	0xffffffff
	.align		4
        /*0008*/ 	.word	0x00000000
	.align		4
        /*000c*/ 	.word	0xfffffffe
	.align		4
        /*0010*/ 	.word	0x00000000
	.align		4
        /*0014*/ 	.word	0xfffffffd
	.align		4
        /*0018*/ 	.word	0x00000000
	.align		4
        /*001c*/ 	.word	0xfffffffc


//--------------------- .nv.constant4             --------------------------
	.section	.nv.constant4,"a",@progbits
	.align	8
	.align		8
.nv.constant4:
        /*0000*/ 	.dword	_$_str


//--------------------- .text.triton_per_fused_convolution_native_group_norm_40 --------------------------
	.section	.text.triton_per_fused_convolution_native_group_norm_40,"ax",@progbits
	.sectionflags	@"SHF_BARRIERS=1"
	.align	128
        .global         triton_per_fused_convolution_native_group_norm_40
        .type           triton_per_fused_convolution_native_group_norm_40,@function
        .size           triton_per_fused_convolution_native_group_norm_40,(.L_x_1 - triton_per_fused_convolution_native_group_norm_40)
        .other          triton_per_fused_convolution_native_group_norm_40,@"STO_CUDA_ENTRY STV_DEFAULT"
triton_per_fused_convolution_native_group_norm_40:
.text.triton_per_fused_convolution_native_group_norm_40:
[----:B------:R-:W0:Y:S02]  /*0000*/  LDC R1, c[0x0][0x28] ;  /* 0x00000a00ff017b82 */ /* 0x000e240000000800 */
[----:B------:R-:W1:Y:S01]  /*0010*/  S2R R12, SR_CTAID.X ;  /* 0x00000000000c7919 */ /* 0x000e620000002500 */
[----:B------:R-:W2:Y:S01]  /*0020*/  LDC.64 R6, c[0x0][0x218] ;  /* 0x00008600ff067b82 */ /* 0x000ea20000000a00 */
[----:B------:R-:W-:Y:S01]  /*0030*/  ULDC.64 UR6, c[0x0][0x208] ;  /* 0x0000820000067ab9 */ /* 0x000fe20000000a00 */
[----:B------:R-:W3:Y:S06]  /*0040*/  S2R R15, SR_TID.X ;  /* 0x00000000000f7919 */ /* 0x000eec0000002100 */
[----:B------:R-:W4:Y:S08]  /*0050*/  LDC.64 R2, c[0x0][0x210] ;  /* 0x00008400ff027b82 */ /* 0x000f300000000a00 */
[----:B------:R-:W5:Y:S01]  /*0060*/  LDC.64 R4, c[0x0][0x220] ;  /* 0x00008800ff047b82 */ /* 0x000f620000000a00 */
[----:B-1----:R-:W-:-:S04]  /*0070*/  SHF.R.S32.HI R9, RZ, 0x1f, R12 ;  /* 0x0000001fff097819 */ /* 0x002fc8000001140c */
[----:B------:R-:W-:Y:S02]  /*0080*/  LEA.HI R9, R9, R12, RZ, 0x5 ;  /* 0x0000000c09097211 */ /* 0x000fe400078f28ff */
[----:B---3--:R-:W-:Y:S02]  /*0090*/  SHF.L.U32 R13, R15, 0x2, RZ ;  /* 0x000000020f0d7819 */ /* 0x008fe400000006ff */
[----:B------:R-:W-:Y:S02]  /*00a0*/  LOP3.LUT R9, R9, 0xfffffe0, RZ, 0xc0, !PT ;  /* 0x0fffffe009097812 */ /* 0x000fe400078ec0ff */
[----:B------:R-:W-:Y:S02]  /*00b0*/  SHF.R.U32.HI R8, RZ, 0x4, R13 ;  /* 0x00000004ff087819 */ /* 0x000fe4000001160d */
[----:B------:R-:W-:Y:S02]  /*00c0*/  IADD3 R10, -R9, R12, RZ ;  /* 0x0000000c090a7210 */ /* 0x000fe40007ffe1ff */
[----:B------:R-:W-:-:S02]  /*00d0*/  SGXT.U32 R8, R8, 0x4 ;  /* 0x000000040808781a */ /* 0x000fc40000000000 */
[----:B------:R-:W-:Y:S02]  /*00e0*/  SHF.L.U32 R11, R10, 0x4, RZ ;  /* 0x000000040a0b7819 */ /* 0x000fe400000006ff */
[----:B------:R-:W-:Y:S02]  /*00f0*/  LOP3.LUT R9, R13, 0xfc, RZ, 0xc0, !PT ;  /* 0x000000fc0d097812 */ /* 0x000fe400078ec0ff */
[----:B------:R-:W-:Y:S02]  /*0100*/  LOP3.LUT R11, R11, R8, RZ, 0xfc, !PT ;  /* 0x000000080b0b7212 */ /* 0x000fe400078efcff */
[----:B------:R-:W-:-:S03]  /*0110*/  LEA R9, R12, R9, 0x8 ;  /* 0x000000090c097211 */ /* 0x000fc600078e40ff */
[----:B--2---:R-:W-:-:S04]  /*0120*/  IMAD.WIDE R16, R11, 0x4, R6 ;  /* 0x000000040b107825 */ /* 0x004fc800078e0206 */
[C---:B----4-:R-:W-:Y:S02]  /*0130*/  IMAD.WIDE R2, R9.reuse, 0x4, R2 ;  /* 0x0000000409027825 */ /* 0x050fe400078e0202 */
[----:B------:R-:W2:Y:S02]  /*0140*/  LDG.E.EL R16, desc[UR6][R16.64] ;  /* 0x0000000610107981 */ /* 0x000ea4000c2e1900 */
[----:B-----5:R-:W-:Y:S02]  /*0150*/  IMAD.WIDE R18, R9, 0x4, R4 ;  /* 0x0000000409127825 */ /* 0x020fe400078e0204 */
[----:B------:R-:W2:Y:S04]  /*0160*/  LDG.E.128 R8, desc[UR6][R2.64] ;  /* 0x0000000602087981 */ /* 0x000ea8000c1e1d00 */
[----:B------:R-:W3:Y:S01]  /*0170*/  LDG.E.128 R4, desc[UR6][R18.64] ;  /* 0x0000000612047981 */ /* 0x000ee2000c1e1d00 */
[----:B------:R-:W1:Y:S01]  /*0180*/  S2UR UR5, SR_CgaCtaId ;  /* 0x00000000000579c3 */ /* 0x000e620000008800 */
[C---:B------:R-:W-:Y:S01]  /*0190*/  LOP3.LUT P1, RZ, R15.reuse, 0x1f, RZ, 0xc0, !PT ;  /* 0x0000001f0fff7812 */ /* 0x040fe2000782c0ff */
[----:B------:R-:W-:Y:S01]  /*01a0*/  UMOV UR4, 0x400 ;  /* 0x0000040000047882 */ /* 0x000fe20000000000 */
[----:B------:R-:W-:Y:S01]  /*01b0*/  ISETP.GE.AND P2, PT, R15, 0x2, PT ;  /* 0x000000020f00780c */ /* 0x000fe20003f46270 */
[----:B-1----:R-:W-:Y:S01]  /*01c0*/  UPRMT UR4, UR5, 0x654, UR4 ;  /* 0x0000065405047896 */ /* 0x002fe20008000004 */
[--C-:B--2---:R-:W-:Y:S01]  /*01d0*/  FADD R9, R9, R16.reuse ;  /* 0x0000001009097221 */ /* 0x104fe20000000000 */
[--C-:B------:R-:W-:Y:S01]  /*01e0*/  FADD R8, R8, R16.reuse ;  /* 0x0000001008087221 */ /* 0x100fe20000000000 */
[----:B------:R-:W-:-:S02]  /*01f0*/  FADD R10, R10, R16 ;  /* 0x000000100a0a7221 */ /* 0x000fc40000000000 */
[----:B---3--:R-:W-:Y:S01]  /*0200*/  FADD R5, R5, R9 ;  /* 0x0000000905057221 */ /* 0x008fe20000000000 */
[----:B------:R-:W-:Y:S01]  /*0210*/  FADD R4, R4, R8 ;  /* 0x0000000804047221 */ /* 0x000fe20000000000 */
[----:B------:R-:W-:Y:S01]  /*0220*/  FADD R11, R11, R16 ;  /* 0x000000100b0b7221 */ /* 0x000fe20000000000 */
[----:B------:R-:W-:Y:S02]  /*0230*/  FADD R6, R6, R10 ;  /* 0x0000000a06067221 */ /* 0x000fe40000000000 */
[----:B------:R-:W-:Y:S01]  /*0240*/  FADD R21, R5, R4 ;  /* 0x0000000405157221 */ /* 0x000fe20000000000 */
[----:B------:R-:W-:-:S03]  /*0250*/  FADD R7, R7, R11 ;  /* 0x0000000b07077221 */ /* 0x000fc60000000000 */
[----:B------:R-:W-:-:S04]  /*0260*/  FADD R16, R6, R21 ;  /* 0x0000001506107221 */ /* 0x000fc80000000000 */
[----:B------:R-:W-:-:S05]  /*0270*/  FADD R16, R7, R16 ;  /* 0x0000001007107221 */ /* 0x000fca0000000000 */
[----:B------:R-:W1:Y:S02]  /*0280*/  SHFL.BFLY PT, R17, R16, 0x10, 0x1f ;  /* 0x0e001f0010117f89 */ /* 0x000e6400000e0000 */
[----:B-1----:R-:W-:-:S05]  /*0290*/  FADD R17, R16, R17 ;  /* 0x0000001110117221 */ /* 0x002fca0000000000 */
[----:B------:R-:W1:Y:S02]  /*02a0*/  SHFL.BFLY PT, R18, R17, 0x8, 0x1f ;  /* 0x0d001f0011127f89 */ /* 0x000e6400000e0000 */
[----:B-1----:R-:W-:-:S05]  /*02b0*/  FADD R18, R17, R18 ;  /* 0x0000001211127221 */ /* 0x002fca0000000000 */
[----:B------:R-:W1:Y:S02]  /*02c0*/  SHFL.BFLY PT, R19, R18, 0x4, 0x1f ;  /* 0x0c801f0012137f89 */ /* 0x000e6400000e0000 */
[----:B-1----:R-:W-:-:S05]  /*02d0*/  FADD R19, R18, R19 ;  /* 0x0000001312137221 */ /* 0x002fca0000000000 */
[----:B------:R-:W1:Y:S02]  /*02e0*/  SHFL.BFLY PT, R20, R19, 0x2, 0x1f ;  /* 0x0c401f0013147f89 */ /* 0x000e6400000e0000 */
[----:B-1----:R-:W-:-:S05]  /*02f0*/  FADD R20, R19, R20 ;  /* 0x0000001413147221 */ /* 0x002fca0000000000 */
[----:B------:R-:W1:Y:S01]  /*0300*/  SHFL.BFLY PT, R21, R20, 0x1, 0x1f ;  /* 0x0c201f0014157f89 */ /* 0x000e6200000e0000 */
[----:B------:R-:W-:-:S04]  /*0310*/  SHF.R.U32.HI R17, RZ, 0x3, R15 ;  /* 0x00000003ff117819 */ /* 0x000fc8000001160f */
[----:B------:R-:W-:Y:S01]  /*0320*/  LOP3.LUT R17, R17, 0x4, RZ, 0xc0, !PT ;  /* 0x0000000411117812 */ /* 0x000fe200078ec0ff */
[----:B-1----:R-:W-:-:S05]  /*0330*/  FADD R16, R20, R21 ;  /* 0x0000001514107221 */ /* 0x002fca0000000000 */
[----:B------:R-:W-:Y:S01]  /*0340*/  @!P1 STS [R17+UR4], R16 ;  /* 0x0000001011009988 */ /* 0x000fe20008000804 */
[----:B------:R-:W-:Y:S06]  /*0350*/  BAR.SYNC.DEFER_BLOCKING 0x0 ;  /* 0x0000000000007b1d */ /* 0x000fec0000010000 */
[----:B------:R-:W1:Y:S01]  /*0360*/  @!P2 LDS R14, [R13+UR4] ;  /* 0x000000040d0ea984 */ /* 0x000e620008000800 */
[----:B------:R-:W-:-:S04]  /*0370*/  LOP3.LUT R18, R15, 0x1, RZ, 0xc0, !PT ;  /* 0x000000010f127812 */ /* 0x000fc800078ec0ff */
[----:B------:R-:W-:-:S04]  /*0380*/  ISETP.NE.U32.AND P0, PT, R18, 0x1, PT ;  /* 0x000000011200780c */ /* 0x000fc80003f05070 */
[----:B------:R-:W-:Y:S01]  /*0390*/  ISETP.LT.AND P0, PT, R15, 0x2, P0 ;  /* 0x000000020f00780c */ /* 0x000fe20000701270 */
[----:B-1----:R-:W1:Y:S02]  /*03a0*/  SHFL.BFLY PT, R19, R14, 0x1, 0x1f ;  /* 0x0c201f000e137f89 */ /* 0x002e6400000e0000 */
[----:B-1----:R-:W-:-:S10]  /*03b0*/  FADD R18, R14, R19 ;  /* 0x000000130e127221 */ /* 0x002fd40000000000 */
[----:B------:R-:W-:Y:S01]  /*03c0*/  @P0 STS [R13+UR4], R18 ;  /* 0x000000120d000988 */ /* 0x000fe20008000804 */
[----:B------:R-:W-:Y:S06]  /*03d0*/  BAR.SYNC.DEFER_BLOCKING 0x0 ;  /* 0x0000000000007b1d */ /* 0x000fec0000010000 */
[----:B------:R-:W1:Y:S02]  /*03e0*/  LDS R19, [UR4] ;  /* 0x00000004ff137984 */ /* 0x000e640008000800 */
[----:B-1----:R-:W-:-:S04]  /*03f0*/  FADD R16, RZ, R19 ;  /* 0x00000013ff107221 */ /* 0x002fc80000000000 */
[----:B------:R-:W-:-:S04]  /*0400*/  FMUL R16, R16, 0.00390625 ;  /* 0x3b80000010107820 */ /* 0x000fc80000400000 */
[--C-:B------:R-:W-:Y:S01]  /*0410*/  FADD R5, R5, -R16.reuse ;  /* 0x8000001005057221 */ /* 0x100fe20000000000 */
[----:B------:R-:W-:-:S03]  /*0420*/  FADD R4, R4, -R16 ;  /* 0x8000001004047221 */ /* 0x000fc60000000000 */
[----:B------:R-:W-:Y:S01]  /*0430*/  FMUL R5, R5, R5 ;  /* 0x0000000505057220 */ /* 0x000fe20000400000 */
[----:B------:R-:W-:-:S03]  /*0440*/  FADD R6, R6, -R16 ;  /* 0x8000001006067221 */ /* 0x000fc60000000000 */
[----:B------:R-:W-:Y:S01]  /*0450*/  FFMA R5, R4, R4, R5 ;  /* 0x0000000404057223 */ /* 0x000fe20000000005 */
[----:B------:R-:W-:-:S03]  /*0460*/  FADD R7, R7, -R16 ;  /* 0x8000001007077221 */ /* 0x000fc60000000000 */
[----:B------:R-:W-:-:S04]  /*0470*/  FFMA R6, R6, R6, R5 ;  /* 0x0000000606067223 */ /* 0x000fc80000000005 */
[----:B------:R-:W-:-:S05]  /*0480*/  FFMA R6, R7, R7, R6 ;  /* 0x0000000707067223 */ /* 0x000fca0000000006 */
[----:B------:R-:W1:Y:S02]  /*0490*/  SHFL.BFLY PT, R5, R6, 0x10, 0x1f ;  /* 0x0e001f0006057f89 */ /* 0x000e6400000e0000 */
[----:B-1----:R-:W-:-:S05]  /*04a0*/  FADD R5, R6, R5 ;  /* 0x0000000506057221 */ /* 0x002fca0000000000 */
[----:B------:R-:W1:Y:S02]  /*04b0*/  SHFL.BFLY PT, R4, R5, 0x8, 0x1f ;  /* 0x0d001f0005047f89 */ /* 0x000e6400000e0000 */
[----:B-1----:R-:W-:-:S05]  /*04c0*/  FADD R4, R5, R4 ;  /* 0x0000000405047221 */ /* 0x002fca0000000000 */
[----:B------:R-:W1:Y:S02]  /*04d0*/  SHFL.BFLY PT, R7, R4, 0x4, 0x1f ;  /* 0x0c801f0004077f89 */ /* 0x000e6400000e0000 */
[----:B-1----:R-:W-:-:S05]  /*04e0*/  FADD R7, R4, R7 ;  /* 0x0000000704077221 */ /* 0x002fca0000000000 */
[----:B------:R-:W1:Y:S02]  /*04f0*/  SHFL.BFLY PT, R14, R7, 0x2, 0x1f ;  /* 0x0c401f00070e7f89 */ /* 0x000e6400000e0000 */
[----:B-1----:R-:W-:Y:S02]  /*0500*/  FADD R14, R7, R14 ;  /* 0x0000000e070e7221 */ /* 0x002fe40000000000 */
[----:B------:R-:W1:Y:S03]  /*0510*/  LDC.64 R6, c[0x0][0x228] ;  /* 0x00008a00ff067b82 */ /* 0x000e660000000a00 */
[----:B------:R-:W2:Y:S02]  /*0520*/  SHFL.BFLY PT, R19, R14, 0x1, 0x1f ;  /* 0x0c201f000e137f89 */ /* 0x000ea400000e0000 */
[----:B--2---:R-:W-:-:S03]  /*0530*/  FADD R20, R14, R19 ;  /* 0x000000130e147221 */ /* 0x004fc60000000000 */
[----:B------:R-:W-:Y:S01]  /*0540*/  BAR.SYNC.DEFER_BLOCKING 0x0 ;  /* 0x0000000000007b1d */ /* 0x000fe20000010000 */
[----:B------:R-:W-:-:S07]  /*0550*/  HFMA2.MMA R14, -RZ, RZ, 0.9375, 0 ;  /* 0x3b800000ff0e7435 */ /* 0x000fce00000001ff */
[----:B------:R-:W2:Y:S01]  /*0560*/  LDC.64 R18, c[0x0][0x238] ;  /* 0x00008e00ff127b82 */ /* 0x000ea20000000a00 */
[----:B------:R-:W-:Y:S07]  /*0570*/  @!P1 STS [R17+UR4], R20 ;  /* 0x0000001411009988 */ /* 0x000fee0008000804 */
[----:B------:R-:W-:Y:S06]  /*0580*/  BAR.SYNC.DEFER_BLOCKING 0x0 ;  /* 0x0000000000007b1d */ /* 0x000fec0000010000 */
[----:B------:R-:W3:Y:S04]  /*0590*/  @!P2 LDS R0, [R13+UR4] ;  /* 0x000000040d00a984 */ /* 0x000ee80008000800 */
[----:B---3--:R-:W3:Y:S02]  /*05a0*/  SHFL.BFLY PT, R5, R0, 0x1, 0x1f ;  /* 0x0c201f0000057f89 */ /* 0x008ee400000e0000 */
[----:B---3--:R-:W-:-:S02]  /*05b0*/  FADD R22, R0, R5 ;  /* 0x0000000500167221 */ /* 0x008fc40000000000 */
[----:B------:R-:W3:Y:S03]  /*05c0*/  LDC.64 R4, c[0x0][0x230] ;  /* 0x00008c00ff047b82 */ /* 0x000ee60000000a00 */
[----:B------:R-:W-:Y:S05]  /*05d0*/  @P0 STS [R13+UR4], R22 ;  /* 0x000000160d000988 */ /* 0x000fea0008000804 */
[----:B------:R-:W-:Y:S06]  /*05e0*/  BAR.SYNC.DEFER_BLOCKING 0x0 ;  /* 0x0000000000007b1d */ /* 0x000fec0000010000 */
[----:B------:R-:W4:Y:S01]  /*05f0*/  LDS R21, [UR4] ;  /* 0x00000004ff157984 */ /* 0x000f220008000800 */
[----:B------:R-:W-:Y:S01]  /*0600*/  LOP3.LUT P0, RZ, R15, 0x3f, RZ, 0xc0, !PT ;  /* 0x0000003f0fff7812 */ /* 0x000fe2000780c0ff */
[----:B-1----:R-:W-:-:S02]  /*0610*/  IMAD.WIDE R6, R12, 0x4, R6 ;  /* 0x000000040c067825 */ /* 0x002fc400078e0206 */
[----:B------:R1:W-:Y:S02]  /*0620*/  STG.E.128 desc[UR6][R2.64], R8 ;  /* 0x0000000802007986 */ /* 0x0003e4000c101d06 */
[----:B---3--:R-:W-:-:S04]  /*0630*/  IMAD.WIDE R4, R12, 0x4, R4 ;  /* 0x000000040c047825 */ /* 0x008fc800078e0204 */
[----:B----4-:R-:W-:-:S04]  /*0640*/  FADD R21, RZ, R21 ;  /* 0x00000015ff157221 */ /* 0x010fc80000000000 */
[----:B------:R-:W-:-:S06]  /*0650*/  FFMA R17, R21, R14, 9.9999997473787516356e-06 ;  /* 0x3727c5ac15117423 */ /* 0x000fcc000000000e */
[----:B------:R-:W3:Y:S01]  /*0660*/  MUFU.RSQ R17, R17 ;  /* 0x0000001100117308 */ /* 0x000ee20000001400 */
[----:B--2---:R-:W-:-:S05]  /*0670*/  IMAD.WIDE R14, R12, 0x4, R18 ;  /* 0x000000040c0e7825 */ /* 0x004fca00078e0212 */
[----:B---3--:R1:W-:Y:S04]  /*0680*/  @!P0 STG.E desc[UR6][R14.64], R17 ;  /* 0x000000110e008986 */ /* 0x0083e8000c101906 */
[----:B------:R1:W-:Y:S01]  /*0690*/  @!P0 STG.E desc[UR6][R6.64], R16 ;  /* 0x0000001006008986 */ /* 0x0003e2000c101906 */
[----:B------:R-:W-:Y:S05]  /*06a0*/  @P0 EXIT ;  /* 0x000000000000094d */ /* 0x000fea0003800000 */
[----:B------:R-:W-:Y:S01]  /*06b0*/  STG.E desc[UR6][R4.64], R21 ;  /* 0x0000001504007986 */ /* 0x000fe2000c101906 */
[----:B------:R-:W-:Y:S05]  /*06c0*/  EXIT ;  /* 0x000000000000794d */ /* 0x000fea0003800000 */
.L_x_0:
[----:B------:R-:W-:-:S00]  /*06d0*/  BRA `(.L_x_0) ;  /* 0xfffffffc00fc7947 */ /* 0x000fc0000383ffff */
[----:B------:R-:W-:-:S00]  /*06e0*/  NOP ;  /* 0x0000000000007918 */ /* 0x000fc00000000000 */
        /* <DEDUP_REMOVED lines=9> */
.L_x_1:


//--------------------- .nv.global.init           --------------------------
	.section	.nv.global.init,"aw",@progbits
.nv.global.init:
	.type		_$_str,@object
	.size		_$_str,(.L_0 - _$_str)
_$_str:
        /*0000*/ 	.byte	0x5f, 0x5f, 0x43, 0x55, 0x44, 0x41, 0x5f, 0x46, 0x54, 0x5a, 0x00
.L_0:


//--------------------- .nv.shared.triton_per_fused_convolution_native_group_norm_40 --------------------------
	.section	.nv.shared.triton_per_fused_convolution_native_group_norm_40,"aw",@nobits
	.sectionflags	@""
	.align	16
	.zero		1024


//--------------------- .nv.constant0.triton_per_fused_convolution_native_group_norm_40 --------------------------
	.section	.nv.constant0.triton_per_fused_convolution_native_group_norm_40,"a",@progbits
	.sectionflags	@""
	.align	4
.nv.constant0.triton_per_fused_convolution_native_group_norm_40:
	.zero		584
